	.headerflags	@"EF_CUDA_TEXMODE_UNIFIED EF_CUDA_64BIT_ADDRESS EF_CUDA_SM86 EF_CUDA_VIRTUAL_SM(EF_CUDA_SM86)"
	.elftype	@"ET_EXEC"


//--------------------- .nv.info                  --------------------------
	.section	.nv.info,"",@"SHT_CUDA_INFO"
	.align	4


	//----- nvinfo : EIATTR_REGCOUNT
	.align		4
        /*0000*/ 	.byte	0x04, 0x2f
        /*0002*/ 	.short	(.L_3 - .L_2)
	.align		4
.L_2:
        /*0004*/ 	.word	index@(_Z15read_texture_1di)
        /*0008*/ 	.word	0x00000018


	//----- nvinfo : EIATTR_FRAME_SIZE
	.align		4
.L_3:
        /*000c*/ 	.byte	0x04, 0x11
        /*000e*/ 	.short	(.L_5 - .L_4)
	.align		4
.L_4:
        /*0010*/ 	.word	index@(_Z15read_texture_1di)
        /*0014*/ 	.word	0x00000008


	//----- nvinfo : EIATTR_MIN_STACK_SIZE
	.align		4
.L_5:
        /*0018*/ 	.byte	0x04, 0x12
        /*001a*/ 	.short	(.L_7 - .L_6)
	.align		4
.L_6:
        /*001c*/ 	.word	index@(_Z15read_texture_1di)
        /*0020*/ 	.word	0x00000008
.L_7:


//--------------------- .nv.info._Z15read_texture_1di --------------------------
	.section	.nv.info._Z15read_texture_1di,"",@"SHT_CUDA_INFO"
	.sectionflags	@""
	.align	4


	//----- nvinfo : EIATTR_CUDA_API_VERSION
	.align		4
        /*0000*/ 	.byte	0x04, 0x37
        /*0002*/ 	.short	(.L_9 - .L_8)
.L_8:
        /*0004*/ 	.word	0x0000007e


	//----- nvinfo : EIATTR_SW2861232_WAR
	.align		4
.L_9:
        /*0008*/ 	.byte	0x01, 0x35
	.zero		2


	//----- nvinfo : EIATTR_PARAM_CBANK
	.align		4
        /*000c*/ 	.byte	0x04, 0x0a
        /*000e*/ 	.short	(.L_11 - .L_10)
	.align		4
.L_10:
        /*0010*/ 	.word	index@(.nv.constant0._Z15read_texture_1di)
        /*0014*/ 	.short	0x0160
        /*0016*/ 	.short	0x0004


	//----- nvinfo : EIATTR_CBANK_PARAM_SIZE
	.align		4
.L_11:
        /*0018*/ 	.byte	0x03, 0x19
        /*001a*/ 	.short	0x0004


	//----- nvinfo : EIATTR_KPARAM_INFO
	.align		4
        /*001c*/ 	.byte	0x04, 0x17
        /*001e*/ 	.short	(.L_13 - .L_12)
.L_12:
        /*0020*/ 	.word	0x00000000
        /*0024*/ 	.short	0x0000
        /*0026*/ 	.short	0x0000
        /*0028*/ 	.byte	0x00, 0xf0, 0x11, 0x00


	//----- nvinfo : EIATTR_MAXREG_COUNT
	.align		4
.L_13:
        /*002c*/ 	.byte	0x03, 0x1b
        /*002e*/ 	.short	0x00ff


	//----- nvinfo : EIATTR_EXTERNS
	.align		4
        /*0030*/ 	.byte	0x04, 0x0f
        /*0032*/ 	.short	(.L_15 - .L_14)


	//   ....[0]....
	.align		4
.L_14:
        /*0034*/ 	.word	index@(vprintf)


	//----- nvinfo : EIATTR_SYSCALL_OFFSETS
	.align		4
.L_15:
        /*0038*/ 	.byte	0x04, 0x46
        /*003a*/ 	.short	(.L_17 - .L_16)


	//   ....[0]....
.L_16:
        /*003c*/ 	.word	0x000001a0


	//----- nvinfo : EIATTR_EXIT_INSTR_OFFSETS
	.align		4
.L_17:
        /*0040*/ 	.byte	0x04, 0x1c
        /*0042*/ 	.short	(.L_19 - .L_18)


	//   ....[0]....
.L_18:
        /*0044*/ 	.word	0x00000070


	//   ....[1]....
        /*0048*/ 	.word	0x000001b0


	//----- nvinfo : EIATTR_CRS_STACK_SIZE
	.align		4
.L_19:
        /*004c*/ 	.byte	0x04, 0x1e
        /*004e*/ 	.short	(.L_21 - .L_20)
.L_20:
        /*0050*/ 	.word	0x00000000
.L_21:


//--------------------- .nv.callgraph             --------------------------
	.section	.nv.callgraph,"",@"SHT_CUDA_CALLGRAPH"
	.align	4
	.sectionentsize	8
	.align		4
        /*0000*/ 	.word	0x00000000
	.align		4
        /*0004*/ 	.word	0xffffffff
	.align		4
        /*0008*/ 	.word	index@(_Z15read_texture_1di)
	.align		4
        /*000c*/ 	.word	index@(vprintf)
	.align		4
        /*0010*/ 	.word	0x00000000
	.align		4
        /*0014*/ 	.word	0xfffffffe
	.align		4
        /*0018*/ 	.word	0x00000000
	.align		4
        /*001c*/ 	.word	0xfffffffd
	.align		4
        /*0020*/ 	.word	0x00000000
	.align		4
        /*0024*/ 	.word	0xfffffffc


//--------------------- .nv.rel.action            --------------------------
	.section	.nv.rel.action,"",@"SHT_CUDA_RELOCINFO"
	.align	8
	.sectionentsize	8
        /*0000*/ 	.byte	0x73, 0x00, 0x00, 0x00, 0x00, 0x00, 0x00, 0x00, 0x00, 0x00, 0x00, 0x11, 0x25, 0x00, 0x05, 0x36


//--------------------- .nv.constant4             --------------------------
	.section	.nv.constant4,"a",@progbits
	.align	8
	.align		8
.nv.constant4:
        /*0000*/ 	.dword	vprintf
	.align		8
        /*0008*/ 	.dword	tex_1d
	.align		8
        /*0010*/ 	.dword	$str


//--------------------- .nv.constant0._Z15read_texture_1di --------------------------
	.section	.nv.constant0._Z15read_texture_1di,"a",@progbits
	.sectionflags	@""
	.align	4
.nv.constant0._Z15read_texture_1di:
	.zero		356


//--------------------- .text._Z15read_texture_1di --------------------------
	.section	.text._Z15read_texture_1di,"ax",@progbits
	.sectioninfo	@"SHI_REGISTERS=24"
	.align	128
        .global         _Z15read_texture_1di
        .type           _Z15read_texture_1di,@function
        .size           _Z15read_texture_1di,(.L_x_1 - _Z15read_texture_1di)
        .other          _Z15read_texture_1di,@"STO_CUDA_ENTRY STV_DEFAULT"
_Z15read_texture_1di:
.text._Z15read_texture_1di:
[----:B------:R-:W-:-:S04]  /*0000*/  IMAD.MOV.U32 R1, RZ, RZ, c[0x0][0x28] ;  /* 0x00000a00ff017624 */ /* 0x000fc800078e00ff */
[----:B------:R-:W0:Y:S01]  /*0010*/  S2R R2, SR_CTAID.X ;  /* 0x0000000000027919 */ /* 0x000e220000002500 */
[----:B------:R-:W-:-:S03]  /*0020*/  IADD3 R1, R1, -0x8, RZ ;  /* 0xfffffff801017810 */ /* 0x000fc60007ffe0ff */
[----:B------:R-:W0:Y:S01]  /*0030*/  S2R R3, SR_TID.X ;  /* 0x0000000000037919 */ /* 0x000e220000002100 */
[----:B------:R-:W-:Y:S01]  /*0040*/  IADD3 R6, P1, R1, c[0x0][0x20], RZ ;  /* 0x0000080001067a10 */ /* 0x000fe20007f3e0ff */
[----:B0-----:R-:W-:-:S05]  /*0050*/  IMAD R2, R2, c[0x0][0x0], R3 ;  /* 0x0000000002027a24 */ /* 0x001fca00078e0203 */
[----:B------:R-:W-:-:S13]  /*0060*/  ISETP.GE.AND P0, PT, R2, c[0x0][0x160], PT ;  /* 0x0000580002007a0c */ /* 0x000fda0003f06270 */
[----:B------:R-:W-:Y:S05]  /*0070*/  @P0 EXIT ;  /* 0x000000000000094d */ /* 0x000fea0003800000 */
[----:B------:R-:W-:Y:S01]  /*0080*/  IMAD.MOV.U32 R8, RZ, RZ, c[0x4][0x8] ;  /* 0x01000200ff087624 */ /* 0x000fe200078e00ff */
[----:B------:R-:W-:Y:S01]  /*0090*/  ULDC.64 UR4, c[0x0][0x118] ;  /* 0x0000460000047ab9 */ /* 0x000fe20000000a00 */
[----:B------:R-:W-:-:S05]  /*00a0*/  IMAD.MOV.U32 R9, RZ, RZ, c[0x4][0xc] ;  /* 0x01000300ff097624 */ /* 0x000fca00078e00ff */
[----:B------:R-:W2:Y:S02]  /*00b0*/  LDG.E R3, [R8.64] ;  /* 0x0000000408037981 */ /* 0x000ea4000c1e1900 */
[----:B--2---:R-:W5:-:S01]  /*00c0*/  TLD.SCR.B.LZ RZ, R3, R2, R3, 1D, 0x1 ;  /* 0x1800000302037367 */ /* 0x004f4200009e01ff */
[----:B------:R-:W-:Y:S01]  /*00d0*/  MOV R0, 0x0 ;  /* 0x0000000000007802 */ /* 0x000fe20000000f00 */
[----:B------:R-:W-:Y:S02]  /*00e0*/  IMAD.X R7, RZ, RZ, c[0x0][0x24], P1 ;  /* 0x00000900ff077624 */ /* 0x000fe400008e06ff */
[----:B------:R-:W-:Y:S01]  /*00f0*/  IMAD.MOV.U32 R4, RZ, RZ, c[0x4][0x10] ;  /* 0x01000400ff047624 */ /* 0x000fe200078e00ff */
[----:B------:R0:W1:Y:S01]  /*0100*/  LDC.64 R10, c[0x4][R0] ;  /* 0x01000000000a7b82 */ /* 0x0000620000000a00 */
[----:B------:R-:W-:Y:S01]  /*0110*/  IMAD.MOV.U32 R5, RZ, RZ, c[0x4][0x14] ;  /* 0x01000500ff057624 */ /* 0x000fe200078e00ff */
[----:B-----5:R0:W-:Y:S06]  /*0120*/  STL.64 [R1], R2 ;  /* 0x0000000201007387 */ /* 0x0201ec0000100a00 */
[----:B01----:R-:W-:Y:S02]  /*0130*/  LEPC R2 ;  /* 0x000000000002734e */ /* 0x003fe40000000000 */
[----:B------:R-:W-:Y:S02]  /*0140*/  MOV R9, 0x1b0 ;  /* 0x000001b000097802 */ /* 0x000fe40000000f00 */
[----:B------:R-:W-:Y:S02]  /*0150*/  MOV R20, 0x130 ;  /* 0x0000013000147802 */ /* 0x000fe40000000f00 */
[----:B------:R-:W-:-:S02]  /*0160*/  MOV R21, 0x0 ;  /* 0x0000000000157802 */ /* 0x000fc40000000f00 */
[----:B------:R-:W-:Y:S02]  /*0170*/  MOV R0, 0x0 ;  /* 0x0000000000007802 */ /* 0x000fe40000000f00 */
[----:B------:R-:W-:-:S04]  /*0180*/  IADD3 R20, P0, P1, -R20, R9, R2 ;  /* 0x0000000914147210 */ /* 0x000fc8000791e102 */
[----:B------:R-:W-:-:S04]  /*0190*/  IADD3.X R21, ~R0, R21, R3, P0, P1 ;  /* 0x0000001500157210 */ /* 0x000fc800007e2503 */
[----:B------:R-:W-:Y:S05]  /*01a0*/  CALL.ABS.NOINC R10 ;  /* 0x000000000a007343 */ /* 0x000fea0003c00000 */
[----:B------:R-:W-:Y:S05]  /*01b0*/  EXIT ;  /* 0x000000000000794d */ /* 0x000fea0003800000 */
.L_x_0:
[----:B------:R-:W-:-:S00]  /*01c0*/  BRA `(.L_x_0) ;  /* 0xfffffff000007947 */ /* 0x000fc0000383ffff */
[----:B------:R-:W-:-:S00]  /*01d0*/  NOP ;  /* 0x0000000000007918 */ /* 0x000fc00000000000 */
        /* <DEDUP_REMOVED lines=10> */
.L_x_1:


//--------------------- .nv.global.init           --------------------------
	.section	.nv.global.init,"aw",@progbits
.nv.global.init:
	.type		$str,@object
	.size		$str,(.L_1 - $str)
$str:
        /*0000*/ 	.byte	0x6d, 0x79, 0x20, 0x69, 0x64, 0x20, 0x69, 0x73, 0x20, 0x25, 0x64, 0x2c, 0x20, 0x6d, 0x79, 0x20
        /*0010*/ 	.byte	0x76, 0x61, 0x6c, 0x75, 0x65, 0x20, 0x69, 0x73, 0x20, 0x25, 0x64, 0x0a, 0x00
.L_1:


//--------------------- .nv.global                --------------------------
	.section	.nv.global,"aw",@nobits
	.align	8
.nv.global:
	.type		tex_1d,@object
	.size		tex_1d,(.L_0 - tex_1d)
tex_1d:
	.zero		8
.L_0:


//--------------------- SYMBOLS --------------------------

	.type		vprintf,@function
